	.headerflags	@"EF_CUDA_TEXMODE_UNIFIED EF_CUDA_64BIT_ADDRESS EF_CUDA_ACCELERATORS EF_CUDA_SM90 EF_CUDA_VIRTUAL_SM(EF_CUDA_SM90)"
	.elftype	@"ET_EXEC"


//--------------------- .nv.info                  --------------------------
	.section	.nv.info,"",@"SHT_CUDA_INFO"
	.align	4


	//----- nvinfo : EIATTR_REGCOUNT
	.align		4
        /*0000*/ 	.byte	0x04, 0x2f
        /*0002*/ 	.short	(.L_1 - .L_0)
	.align		4
.L_0:
        /*0004*/ 	.word	index@(triton_poi_fused_convolution_leaky_relu_11)
        /*0008*/ 	.word	0x0000000c


	//----- nvinfo : EIATTR_MIN_STACK_SIZE
	.align		4
.L_1:
        /*000c*/ 	.byte	0x04, 0x12
        /*000e*/ 	.short	(.L_3 - .L_2)
	.align		4
.L_2:
        /*0010*/ 	.word	index@(triton_poi_fused_convolution_leaky_relu_11)
        /*0014*/ 	.word	0x00000000


	//----- nvinfo : EIATTR_FRAME_SIZE
	.align		4
.L_3:
        /*0018*/ 	.byte	0x04, 0x11
        /*001a*/ 	.short	(.L_5 - .L_4)
	.align		4
.L_4:
        /*001c*/ 	.word	index@(triton_poi_fused_convolution_leaky_relu_11)
        /*0020*/ 	.word	0x00000000


	//----- nvinfo : EIATTR_MIN_STACK_SIZE
	.align		4
.L_5:
        /*0024*/ 	.byte	0x04, 0x12
        /*0026*/ 	.short	(.L_7 - .L_6)
	.align		4
.L_6:
        /*0028*/ 	.word	index@(triton_poi_fused_convolution_leaky_relu_11)
        /*002c*/ 	.word	0x00000000
.L_7:


//--------------------- .nv.info.triton_poi_fused_convolution_leaky_relu_11 --------------------------
	.section	.nv.info.triton_poi_fused_convolution_leaky_relu_11,"",@"SHT_CUDA_INFO"
	.sectionflags	@""
	.align	4


	//----- nvinfo : EIATTR_CUDA_API_VERSION
	.align		4
        /*0000*/ 	.byte	0x04, 0x37
        /*0002*/ 	.short	(.L_9 - .L_8)
.L_8:
        /*0004*/ 	.word	0x0000007c


	//----- nvinfo : EIATTR_KPARAM_INFO
	.align		4
.L_9:
        /*0008*/ 	.byte	0x04, 0x17
        /*000a*/ 	.short	(.L_11 - .L_10)
.L_10:
        /*000c*/ 	.word	0x00000000
        /*0010*/ 	.short	0x0002
        /*0012*/ 	.short	0x0010
        /*0014*/ 	.byte	0x00, 0xf0, 0x11, 0x00


	//----- nvinfo : EIATTR_KPARAM_INFO
	.align		4
.L_11:
        /*0018*/ 	.byte	0x04, 0x17
        /*001a*/ 	.short	(.L_13 - .L_12)
.L_12:
        /*001c*/ 	.word	0x00000000
        /*0020*/ 	.short	0x0001
        /*0022*/ 	.short	0x0008
        /*0024*/ 	.byte	0x00, 0xf4, 0x21, 0x00


	//----- nvinfo : EIATTR_KPARAM_INFO
	.align		4
.L_13:
        /*0028*/ 	.byte	0x04, 0x17
        /*002a*/ 	.short	(.L_15 - .L_14)
.L_14:
        /*002c*/ 	.word	0x00000000
        /*0030*/ 	.short	0x0000
        /*0032*/ 	.short	0x0000
        /*0034*/ 	.byte	0x00, 0xf4, 0x21, 0x00


	//----- nvinfo : EIATTR_SPARSE_MMA_MASK
	.align		4
.L_15:
        /*0038*/ 	.byte	0x03, 0x50
        /*003a*/ 	.short	0x0000


	//----- nvinfo : EIATTR_MAXREG_COUNT
	.align		4
        /*003c*/ 	.byte	0x03, 0x1b
        /*003e*/ 	.short	0x00ff


	//----- nvinfo : EIATTR_EXIT_INSTR_OFFSETS
	.align		4
        /*0040*/ 	.byte	0x04, 0x1c
        /*0042*/ 	.short	(.L_17 - .L_16)


	//   ....[0]....
.L_16:
        /*0044*/ 	.word	0x00000180


	//----- nvinfo : EIATTR_REQNTID
	.align		4
.L_17:
        /*0048*/ 	.byte	0x04, 0x10
        /*004a*/ 	.short	(.L_19 - .L_18)
.L_18:
        /*004c*/ 	.word	0x00000080
        /*0050*/ 	.word	0x00000001
        /*0054*/ 	.word	0x00000001


	//----- nvinfo : EIATTR_CBANK_PARAM_SIZE
	.align		4
.L_19:
        /*0058*/ 	.byte	0x03, 0x19
        /*005a*/ 	.short	0x0014


	//----- nvinfo : EIATTR_PARAM_CBANK
	.align		4
        /*005c*/ 	.byte	0x04, 0x0a
        /*005e*/ 	.short	(.L_21 - .L_20)
	.align		4
.L_20:
        /*0060*/ 	.word	index@(.nv.constant0.triton_poi_fused_convolution_leaky_relu_11)
        /*0064*/ 	.short	0x0210
        /*0066*/ 	.short	0x0014


	//----- nvinfo : EIATTR_SW_WAR
	.align		4
.L_21:
        /*0068*/ 	.byte	0x04, 0x36
        /*006a*/ 	.short	(.L_23 - .L_22)
.L_22:
        /*006c*/ 	.word	0x00000008
.L_23:


//--------------------- .nv.callgraph             --------------------------
	.section	.nv.callgraph,"",@"SHT_CUDA_CALLGRAPH"
	.align	4
	.sectionentsize	8
	.align		4
        /*0000*/ 	.word	0x00000000
	.align		4
        /*0004*/ 	.word	0xffffffff
	.align		4
        /*0008*/ 	.word	0x00000000
	.align		4
        /*000c*/ 	.word	0xfffffffe
	.align		4
        /*0010*/ 	.word	0x00000000
	.align		4
        /*0014*/ 	.word	0xfffffffd
	.align		4
        /*0018*/ 	.word	0x00000000
	.align		4
        /*001c*/ 	.word	0xfffffffc


//--------------------- .text.triton_poi_fused_convolution_leaky_relu_11 --------------------------
	.section	.text.triton_poi_fused_convolution_leaky_relu_11,"ax",@progbits
	.align	128
        .global         triton_poi_fused_convolution_leaky_relu_11
        .type           triton_poi_fused_convolution_leaky_relu_11,@function
        .size           triton_poi_fused_convolution_leaky_relu_11,(.L_x_1 - triton_poi_fused_convolution_leaky_relu_11)
        .other          triton_poi_fused_convolution_leaky_relu_11,@"STO_CUDA_ENTRY STV_DEFAULT"
triton_poi_fused_convolution_leaky_relu_11:
.text.triton_poi_fused_convolution_leaky_relu_11:
[----:B------:R-:W-:Y:S01]  /*0000*/  LDC R1, c[0x0][0x28] ;  /* 0x00000a00ff017b82 */ /* 0x000fe20000000800 */
[----:B------:R-:W1:Y:S07]  /*0010*/  S2R R0, SR_TID.X ;  /* 0x0000000000007919 */ /* 0x000e6e0000002100 */
[----:B------:R-:W2:Y:S01]  /*0020*/  LDC.64 R4, c[0x0][0x218] ;  /* 0x00008600ff047b82 */ /* 0x000ea20000000a00 */
[----:B------:R-:W-:Y:S01]  /*0030*/  ULDC.64 UR4, c[0x0][0x208] ;  /* 0x0000820000047ab9 */ /* 0x000fe20000000a00 */
[----:B------:R-:W3:Y:S01]  /*0040*/  S2R R7, SR_CTAID.X ;  /* 0x0000000000077919 */ /* 0x000ee20000002500 */
[----:B-1----:R-:W-:-:S02]  /*0050*/  LOP3.LUT R0, R0, 0x7f, RZ, 0xc0, !PT ;  /* 0x0000007f00007812 */ /* 0x002fc400078ec0ff */
[----:B---3--:R-:W-:-:S03]  /*0060*/  SHF.R.S32.HI R2, RZ, 0x18, R7 ;  /* 0x00000018ff027819 */ /* 0x008fc60000011407 */
[----:B------:R-:W-:Y:S01]  /*0070*/  IMAD R7, R7, 0x80, R0 ;  /* 0x0000008007077824 */ /* 0x000fe200078e0200 */
[----:B------:R-:W-:Y:S02]  /*0080*/  SGXT R0, R2, 0x1 ;  /* 0x000000010200781a */ /* 0x000fe40000000200 */
[----:B------:R-:W1:Y:S02]  /*0090*/  LDC.64 R2, c[0x0][0x210] ;  /* 0x00008400ff027b82 */ /* 0x000e640000000a00 */
[----:B------:R-:W-:-:S04]  /*00a0*/  LEA.HI R0, R0, R7, RZ, 0x4 ;  /* 0x0000000700007211 */ /* 0x000fc800078f20ff */
[--C-:B------:R-:W-:Y:S02]  /*00b0*/  SHF.R.S32.HI R6, RZ, 0x4, R0.reuse ;  /* 0x00000004ff067819 */ /* 0x100fe40000011400 */
[----:B------:R-:W-:-:S04]  /*00c0*/  SHF.R.S32.HI R9, RZ, 0x1f, R0 ;  /* 0x0000001fff097819 */ /* 0x000fc80000011400 */
[----:B------:R-:W-:-:S04]  /*00d0*/  LEA.HI R9, R9, R6, RZ, 0x6 ;  /* 0x0000000609097211 */ /* 0x000fc800078f30ff */
[----:B------:R-:W-:-:S05]  /*00e0*/  LOP3.LUT R9, R9, 0xffffffc0, RZ, 0xc0, !PT ;  /* 0xffffffc009097812 */ /* 0x000fca00078ec0ff */
[----:B------:R-:W-:Y:S02]  /*00f0*/  IMAD.IADD R9, R6, 0x1, -R9 ;  /* 0x0000000106097824 */ /* 0x000fe400078e0a09 */
[----:B-1----:R-:W-:-:S04]  /*0100*/  IMAD.WIDE R2, R7, 0x4, R2 ;  /* 0x0000000407027825 */ /* 0x002fc800078e0202 */
[----:B--2---:R-:W-:Y:S01]  /*0110*/  IMAD.WIDE R4, R9, 0x4, R4 ;  /* 0x0000000409047825 */ /* 0x004fe200078e0204 */
[----:B------:R-:W2:Y:S05]  /*0120*/  LDG.E R0, desc[UR4][R2.64] ;  /* 0x0000000402007981 */ /* 0x000eaa000c1e1900 */
[----:B------:R-:W2:Y:S02]  /*0130*/  LDG.E.EL R5, desc[UR4][R4.64] ;  /* 0x0000000404057981 */ /* 0x000ea4000c2e1900 */
[C---:B--2---:R-:W-:Y:S01]  /*0140*/  FSETP.GT.AND P0, PT, R0.reuse, -R5, PT ;  /* 0x800000050000720b */ /* 0x044fe20003f04000 */
[----:B------:R-:W-:-:S12]  /*0150*/  FADD R7, R0, R5 ;  /* 0x0000000500077221 */ /* 0x000fd80000000000 */
[----:B------:R-:W-:-:S05]  /*0160*/  @!P0 FMUL R7, R7, 0.10000000149011611938 ;  /* 0x3dcccccd07078820 */ /* 0x000fca0000400000 */
[----:B------:R-:W-:Y:S01]  /*0170*/  STG.E desc[UR4][R2.64], R7 ;  /* 0x0000000702007986 */ /* 0x000fe2000c101904 */
[----:B------:R-:W-:Y:S05]  /*0180*/  EXIT ;  /* 0x000000000000794d */ /* 0x000fea0003800000 */
.L_x_0:
[----:B------:R-:W-:-:S00]  /*0190*/  BRA `(.L_x_0) ;  /* 0xfffffffc00fc7947 */ /* 0x000fc0000383ffff */
[----:B------:R-:W-:-:S00]  /*01a0*/  NOP ;  /* 0x0000000000007918 */ /* 0x000fc00000000000 */
        /* <DEDUP_REMOVED lines=13> */
.L_x_1:


//--------------------- .nv.constant0.triton_poi_fused_convolution_leaky_relu_11 --------------------------
	.section	.nv.constant0.triton_poi_fused_convolution_leaky_relu_11,"a",@progbits
	.sectionflags	@""
	.align	4
.nv.constant0.triton_poi_fused_convolution_leaky_relu_11:
	.zero		548
